//
// Generated by NVIDIA NVVM Compiler
//
// Compiler Build ID: CL-36424714
// Cuda compilation tools, release 13.0, V13.0.88
// Based on NVVM 20.0.0
//

.version 9.0
.target sm_100
.address_size 64

	// .globl	_Z12apply_filterPfS_
.const .align 4 .b8 filter[12] = {205, 204, 76, 62, 154, 153, 25, 63, 205, 204, 76, 62};

.visible .entry _Z12apply_filterPfS_(
	.param .u64 .ptr .align 1 _Z12apply_filterPfS__param_0,
	.param .u64 .ptr .align 1 _Z12apply_filterPfS__param_1
)
{
	.reg .pred 	%p<2>;
	.reg .b32 	%r<6>;
	.reg .b32 	%f<12>;
	.reg .b64 	%rd<10>;

	ld.param.u64 	%rd1, [_Z12apply_filterPfS__param_0];
	ld.param.u64 	%rd2, [_Z12apply_filterPfS__param_1];
	mov.u32 	%r3, %ntid.x;
	mov.u32 	%r4, %ctaid.x;
	mov.u32 	%r5, %tid.x;
	mad.lo.s32 	%r1, %r3, %r4, %r5;
	add.s32 	%r2, %r1, -1;
	setp.gt.u32 	%p1, %r2, 1021;
	@%p1 bra 	$L__BB0_2;
	cvta.to.global.u64 	%rd3, %rd1;
	cvta.to.global.u64 	%rd4, %rd2;
	ld.const.f32 	%f1, [filter];
	mul.wide.u32 	%rd5, %r2, 4;
	add.s64 	%rd6, %rd3, %rd5;
	ld.global.f32 	%f2, [%rd6];
	ld.const.f32 	%f3, [filter+4];
	mul.wide.u32 	%rd7, %r1, 4;
	add.s64 	%rd8, %rd3, %rd7;
	ld.global.f32 	%f4, [%rd8];
	mul.f32 	%f5, %f3, %f4;
	fma.rn.f32 	%f6, %f1, %f2, %f5;
	ld.const.f32 	%f7, [filter+8];
	ld.global.f32 	%f8, [%rd8+4];
	fma.rn.f32 	%f9, %f7, %f8, %f6;
	add.s64 	%rd9, %rd4, %rd7;
	ld.global.f32 	%f10, [%rd9];
	add.f32 	%f11, %f10, %f9;
	st.global.f32 	[%rd9], %f11;
$L__BB0_2:
	ret;

}


// ===== COMPILED SASS (sm_100) =====

	.target	sm_100

	.elftype	@"ET_EXEC"


//--------------------- .note.nv.tkinfo           --------------------------
	.section	.note.nv.tkinfo,"",@"SHT_NOTE"
	.sectionflags	@"SHF_NOTE_NV_TKINFO"
	.tkinfo
        /*0018*/ 	.word	0x00000002
        /*0030*/ 	.string	""
        /*0030*/ 	.string	"ptxas"
        /*0030*/ 	.string	"Cuda compilation tools, release 13.0, V13.0.88"
        /*0030*/ 	.string	"Build cuda_13.0.r13.0/compiler.36424714_0"
        /*0030*/ 	.string	"-arch sm_100 -m 64 "



//--------------------- .note.nv.cuinfo           --------------------------
	.section	.note.nv.cuinfo,"",@"SHT_NOTE"
	.sectionflags	@"SHF_NOTE_NV_CUINFO"
        /*0018*/ 	.short	0x0002
        /*001a*/ 	.short	0x0064
        /*001c*/ 	.short	0x0082
	.zero		2


//--------------------- .nv.info                  --------------------------
	.section	.nv.info,"",@"SHT_CUDA_INFO"
	.align	4


	//----- nvinfo : EIATTR_REGCOUNT
	.align		4
        /*0000*/ 	.byte	0x04, 0x2f
        /*0002*/ 	.short	(.L_2 - .L_1)
	.align		4
.L_1:
        /*0004*/ 	.word	index@(_Z12apply_filterPfS_)
        /*0008*/ 	.word	0x0000000e


	//----- nvinfo : EIATTR_FRAME_SIZE
	.align		4
.L_2:
        /*000c*/ 	.byte	0x04, 0x11
        /*000e*/ 	.short	(.L_4 - .L_3)
	.align		4
.L_3:
        /*0010*/ 	.word	index@(_Z12apply_filterPfS_)
        /*0014*/ 	.word	0x00000000


	//----- nvinfo : EIATTR_MIN_STACK_SIZE
	.align		4
.L_4:
        /*0018*/ 	.byte	0x04, 0x12
        /*001a*/ 	.short	(.L_6 - .L_5)
	.align		4
.L_5:
        /*001c*/ 	.word	index@(_Z12apply_filterPfS_)
        /*0020*/ 	.word	0x00000000
.L_6:


//--------------------- .nv.compat                --------------------------
	.section	.nv.compat,"",@"SHT_CUDA_COMPAT_INFO"
	.align	4
        /*0000*/ 	.byte	0x02, 0x09, 0x00, 0x00, 0x02, 0x02, 0x01, 0x00, 0x02, 0x05, 0x05, 0x00, 0x03, 0x07, 0x01, 0x01
        /*0010*/ 	.byte	0x02, 0x03, 0x00, 0x00, 0x02, 0x06, 0x01, 0x00, 0x04, 0x0b, 0x08, 0x00, 0x09, 0x00, 0x00, 0x00
        /*0020*/ 	.byte	0x00, 0x00, 0x00, 0x00


//--------------------- .nv.info._Z12apply_filterPfS_ --------------------------
	.section	.nv.info._Z12apply_filterPfS_,"",@"SHT_CUDA_INFO"
	.sectionflags	@""
	.align	4


	//----- nvinfo : EIATTR_CUDA_API_VERSION
	.align		4
        /*0000*/ 	.byte	0x04, 0x37
        /*0002*/ 	.short	(.L_8 - .L_7)
.L_7:
        /*0004*/ 	.word	0x00000082


	//----- nvinfo : EIATTR_KPARAM_INFO
	.align		4
.L_8:
        /*0008*/ 	.byte	0x04, 0x17
        /*000a*/ 	.short	(.L_10 - .L_9)
.L_9:
        /*000c*/ 	.word	0x00000000
        /*0010*/ 	.short	0x0001
        /*0012*/ 	.short	0x0008
        /*0014*/ 	.byte	0x00, 0xf5, 0x21, 0x00


	//----- nvinfo : EIATTR_KPARAM_INFO
	.align		4
.L_10:
        /*0018*/ 	.byte	0x04, 0x17
        /*001a*/ 	.short	(.L_12 - .L_11)
.L_11:
        /*001c*/ 	.word	0x00000000
        /*0020*/ 	.short	0x0000
        /*0022*/ 	.short	0x0000
        /*0024*/ 	.byte	0x00, 0xf5, 0x21, 0x00


	//----- nvinfo : EIATTR_SPARSE_MMA_MASK
	.align		4
.L_12:
        /*0028*/ 	.byte	0x03, 0x50
        /*002a*/ 	.short	0x0000


	//----- nvinfo : EIATTR_MAXREG_COUNT
	.align		4
        /*002c*/ 	.byte	0x03, 0x1b
        /*002e*/ 	.short	0x00ff


	//----- nvinfo : EIATTR_MERCURY_ISA_VERSION
	.align		4
        /*0030*/ 	.byte	0x03, 0x5f
        /*0032*/ 	.short	0x0101


	//----- nvinfo : EIATTR_VRC_CTA_INIT_COUNT
	.align		4
        /*0034*/ 	.byte	0x02, 0x4a
	.zero		1
	.zero		1


	//----- nvinfo : EIATTR_EXIT_INSTR_OFFSETS
	.align		4
        /*0038*/ 	.byte	0x04, 0x1c
        /*003a*/ 	.short	(.L_14 - .L_13)


	//   ....[0]....
.L_13:
        /*003c*/ 	.word	0x00000070


	//   ....[1]....
        /*0040*/ 	.word	0x00000190


	//----- nvinfo : EIATTR_CBANK_PARAM_SIZE
	.align		4
.L_14:
        /*0044*/ 	.byte	0x03, 0x19
        /*0046*/ 	.short	0x0010


	//----- nvinfo : EIATTR_PARAM_CBANK
	.align		4
        /*0048*/ 	.byte	0x04, 0x0a
        /*004a*/ 	.short	(.L_16 - .L_15)
	.align		4
.L_15:
        /*004c*/ 	.word	index@(.nv.constant0._Z12apply_filterPfS_)
        /*0050*/ 	.short	0x0380
        /*0052*/ 	.short	0x0010


	//----- nvinfo : EIATTR_SW_WAR
	.align		4
.L_16:
        /*0054*/ 	.byte	0x04, 0x36
        /*0056*/ 	.short	(.L_18 - .L_17)
.L_17:
        /*0058*/ 	.word	0x00000008
.L_18:


//--------------------- .nv.callgraph             --------------------------
	.section	.nv.callgraph,"",@"SHT_CUDA_CALLGRAPH"
	.align	4
	.sectionentsize	8
	.align		4
        /*0000*/ 	.word	0x00000000
	.align		4
        /*0004*/ 	.word	0xffffffff
	.align		4
        /*0008*/ 	.word	0x00000000
	.align		4
        /*000c*/ 	.word	0xfffffffe
	.align		4
        /*0010*/ 	.word	0x00000000
	.align		4
        /*0014*/ 	.word	0xfffffffd
	.align		4
        /*0018*/ 	.word	0x00000000
	.align		4
        /*001c*/ 	.word	0xfffffffc


//--------------------- .nv.constant3             --------------------------
	.section	.nv.constant3,"a",@progbits
	.align	4
.nv.constant3:
	.type		filter,@object
	.size		filter,(.L_0 - filter)
filter:
        /*0000*/ 	.byte	0xcd, 0xcc, 0x4c, 0x3e, 0x9a, 0x99, 0x19, 0x3f, 0xcd, 0xcc, 0x4c, 0x3e
.L_0:


//--------------------- .text._Z12apply_filterPfS_ --------------------------
	.section	.text._Z12apply_filterPfS_,"ax",@progbits
	.align	128
        .global         _Z12apply_filterPfS_
        .type           _Z12apply_filterPfS_,@function
        .size           _Z12apply_filterPfS_,(.L_x_1 - _Z12apply_filterPfS_)
        .other          _Z12apply_filterPfS_,@"STO_CUDA_ENTRY STV_DEFAULT"
_Z12apply_filterPfS_:
.text._Z12apply_filterPfS_:
[----:B------:R-:W-:Y:S01]  /*0000*/  LDC R1, c[0x0][0x37c] ;  /* 0x0000df00ff017b82 */ /* 0x000fe20000000800 */
[----:B------:R-:W0:Y:S01]  /*0010*/  S2R R9, SR_CTAID.X ;  /* 0x0000000000097919 */ /* 0x000e220000002500 */
[----:B------:R-:W0:Y:S01]  /*0020*/  LDCU UR4, c[0x0][0x360] ;  /* 0x00006c00ff0477ac */ /* 0x000e220008000800 */
[----:B------:R-:W0:Y:S02]  /*0030*/  S2R R0, SR_TID.X ;  /* 0x0000000000007919 */ /* 0x000e240000002100 */
[----:B0-----:R-:W-:-:S05]  /*0040*/  IMAD R9, R9, UR4, R0 ;  /* 0x0000000409097c24 */ /* 0x001fca000f8e0200 */
[----:B------:R-:W-:-:S04]  /*0050*/  IADD3 R11, PT, PT, R9, -0x1, RZ ;  /* 0xffffffff090b7810 */ /* 0x000fc80007ffe0ff */
[----:B------:R-:W-:-:S13]  /*0060*/  ISETP.GT.U32.AND P0, PT, R11, 0x3fd, PT ;  /* 0x000003fd0b00780c */ /* 0x000fda0003f04070 */
[----:B------:R-:W-:Y:S05]  /*0070*/  @P0 EXIT ;  /* 0x000000000000094d */ /* 0x000fea0003800000 */
[----:B------:R-:W0:Y:S01]  /*0080*/  LDC.64 R2, c[0x0][0x380] ;  /* 0x0000e000ff027b82 */ /* 0x000e220000000a00 */
[----:B------:R-:W1:Y:S01]  /*0090*/  LDCU.64 UR4, c[0x0][0x358] ;  /* 0x00006b00ff0477ac */ /* 0x000e620008000a00 */
[----:B------:R-:W2:Y:S06]  /*00a0*/  LDCU.64 UR6, c[0x3][URZ] ;  /* 0x00c00000ff0677ac */ /* 0x000eac0008000a00 */
[----:B------:R-:W3:Y:S01]  /*00b0*/  LDC.64 R6, c[0x0][0x388] ;  /* 0x0000e200ff067b82 */ /* 0x000ee20000000a00 */
[----:B------:R-:W4:Y:S01]  /*00c0*/  LDCU UR8, c[0x3][0x8] ;  /* 0x00c00100ff0877ac */ /* 0x000f220008000800 */
[----:B0-----:R-:W-:-:S04]  /*00d0*/  IMAD.WIDE.U32 R4, R9, 0x4, R2 ;  /* 0x0000000409047825 */ /* 0x001fc800078e0002 */
[----:B------:R-:W-:Y:S01]  /*00e0*/  IMAD.WIDE.U32 R2, R11, 0x4, R2 ;  /* 0x000000040b027825 */ /* 0x000fe200078e0002 */
[----:B-1----:R-:W2:Y:S03]  /*00f0*/  LDG.E R0, desc[UR4][R4.64] ;  /* 0x0000000404007981 */ /* 0x002ea6000c1e1900 */
[----:B---3--:R-:W-:Y:S01]  /*0100*/  IMAD.WIDE.U32 R6, R9, 0x4, R6 ;  /* 0x0000000409067825 */ /* 0x008fe200078e0006 */
[----:B------:R-:W4:Y:S04]  /*0110*/  LDG.E R8, desc[UR4][R4.64+0x4] ;  /* 0x0000040404087981 */ /* 0x000f28000c1e1900 */
[----:B------:R-:W3:Y:S04]  /*0120*/  LDG.E R2, desc[UR4][R2.64] ;  /* 0x0000000402027981 */ /* 0x000ee8000c1e1900 */
[----:B------:R-:W5:Y:S01]  /*0130*/  LDG.E R11, desc[UR4][R6.64] ;  /* 0x00000004060b7981 */ /* 0x000f62000c1e1900 */
[----:B--2---:R-:W-:-:S04]  /*0140*/  FMUL R9, R0, UR7 ;  /* 0x0000000700097c20 */ /* 0x004fc80008400000 */
[----:B---3--:R-:W-:-:S04]  /*0150*/  FFMA R9, R2, UR6, R9 ;  /* 0x0000000602097c23 */ /* 0x008fc80008000009 */
[----:B----4-:R-:W-:-:S04]  /*0160*/  FFMA R8, R8, UR8, R9 ;  /* 0x0000000808087c23 */ /* 0x010fc80008000009 */
[----:B-----5:R-:W-:-:S05]  /*0170*/  FADD R11, R8, R11 ;  /* 0x0000000b080b7221 */ /* 0x020fca0000000000 */
[----:B------:R-:W-:Y:S01]  /*0180*/  STG.E desc[UR4][R6.64], R11 ;  /* 0x0000000b06007986 */ /* 0x000fe2000c101904 */
[----:B------:R-:W-:Y:S05]  /*0190*/  EXIT ;  /* 0x000000000000794d */ /* 0x000fea0003800000 */
.L_x_0:
[----:B------:R-:W-:-:S00]  /*01a0*/  BRA `(.L_x_0) ;  /* 0xfffffffc00fc7947 */ /* 0x000fc0000383ffff */
[----:B------:R-:W-:-:S00]  /*01b0*/  NOP ;  /* 0x0000000000007918 */ /* 0x000fc00000000000 */
        /* <DEDUP_REMOVED lines=12> */
.L_x_1:


//--------------------- .nv.shared.reserved.0     --------------------------
	.section	.nv.shared.reserved.0,"aw",@nobits
	.weak		__nv_reservedSMEM_offset_0_alias
	.size		__nv_reservedSMEM_offset_0_alias, 0, 64
	.other		__nv_reservedSMEM_offset_0_alias,@"STO_CUDA_RESERVED_SHARED STV_DEFAULT"
__nv_reservedSMEM_offset_0_alias:
	.zero		0
	.zero		64


//--------------------- .nv.constant0._Z12apply_filterPfS_ --------------------------
	.section	.nv.constant0._Z12apply_filterPfS_,"a",@progbits
	.sectionflags	@""
	.align	4
.nv.constant0._Z12apply_filterPfS_:
	.zero		912


//--------------------- SYMBOLS --------------------------

	.type		.nv.reservedSmem.offset0,@object
	.size		.nv.reservedSmem.offset0,0x4
